//
// Generated by NVIDIA NVVM Compiler
//
// Compiler Build ID: CL-36424714
// Cuda compilation tools, release 13.0, V13.0.88
// Based on NVVM 20.0.0
//

.version 9.0
.target sm_100
.address_size 64

	// .globl	_Z16saxpy_monolithicifPfS_

.visible .entry _Z16saxpy_monolithicifPfS_(
	.param .u32 _Z16saxpy_monolithicifPfS__param_0,
	.param .f32 _Z16saxpy_monolithicifPfS__param_1,
	.param .u64 .ptr .align 1 _Z16saxpy_monolithicifPfS__param_2,
	.param .u64 .ptr .align 1 _Z16saxpy_monolithicifPfS__param_3
)
{
	.reg .pred 	%p<2>;
	.reg .b32 	%r<6>;
	.reg .b32 	%f<5>;
	.reg .b64 	%rd<8>;

	ld.param.u32 	%r2, [_Z16saxpy_monolithicifPfS__param_0];
	ld.param.f32 	%f1, [_Z16saxpy_monolithicifPfS__param_1];
	ld.param.u64 	%rd1, [_Z16saxpy_monolithicifPfS__param_2];
	ld.param.u64 	%rd2, [_Z16saxpy_monolithicifPfS__param_3];
	mov.u32 	%r3, %ctaid.x;
	mov.u32 	%r4, %ntid.x;
	mov.u32 	%r5, %tid.x;
	mad.lo.s32 	%r1, %r3, %r4, %r5;
	setp.ge.s32 	%p1, %r1, %r2;
	@%p1 bra 	$L__BB0_2;
	cvta.to.global.u64 	%rd3, %rd1;
	cvta.to.global.u64 	%rd4, %rd2;
	mul.wide.s32 	%rd5, %r1, 4;
	add.s64 	%rd6, %rd3, %rd5;
	ld.global.f32 	%f2, [%rd6];
	add.s64 	%rd7, %rd4, %rd5;
	ld.global.f32 	%f3, [%rd7];
	fma.rn.f32 	%f4, %f1, %f2, %f3;
	st.global.f32 	[%rd7], %f4;
$L__BB0_2:
	ret;

}
	// .globl	_Z17saxpy_grid_strideifPfS_
.visible .entry _Z17saxpy_grid_strideifPfS_(
	.param .u32 _Z17saxpy_grid_strideifPfS__param_0,
	.param .f32 _Z17saxpy_grid_strideifPfS__param_1,
	.param .u64 .ptr .align 1 _Z17saxpy_grid_strideifPfS__param_2,
	.param .u64 .ptr .align 1 _Z17saxpy_grid_strideifPfS__param_3
)
{
	.reg .pred 	%p<3>;
	.reg .b32 	%r<11>;
	.reg .b32 	%f<5>;
	.reg .b64 	%rd<8>;

	ld.param.u32 	%r6, [_Z17saxpy_grid_strideifPfS__param_0];
	ld.param.f32 	%f1, [_Z17saxpy_grid_strideifPfS__param_1];
	ld.param.u64 	%rd3, [_Z17saxpy_grid_strideifPfS__param_2];
	ld.param.u64 	%rd4, [_Z17saxpy_grid_strideifPfS__param_3];
	mov.u32 	%r7, %ctaid.x;
	mov.u32 	%r1, %ntid.x;
	mov.u32 	%r8, %tid.x;
	mad.lo.s32 	%r10, %r7, %r1, %r8;
	setp.ge.s32 	%p1, %r10, %r6;
	@%p1 bra 	$L__BB1_3;
	mov.u32 	%r9, %nctaid.x;
	mul.lo.s32 	%r3, %r1, %r9;
	cvta.to.global.u64 	%rd1, %rd3;
	cvta.to.global.u64 	%rd2, %rd4;
$L__BB1_2:
	mul.wide.s32 	%rd5, %r10, 4;
	add.s64 	%rd6, %rd1, %rd5;
	ld.global.f32 	%f2, [%rd6];
	add.s64 	%rd7, %rd2, %rd5;
	ld.global.f32 	%f3, [%rd7];
	fma.rn.f32 	%f4, %f1, %f2, %f3;
	st.global.f32 	[%rd7], %f4;
	add.s32 	%r10, %r10, %r3;
	setp.lt.s32 	%p2, %r10, %r6;
	@%p2 bra 	$L__BB1_2;
$L__BB1_3:
	ret;

}


// ===== COMPILED SASS (sm_100) =====

	.target	sm_100

	.elftype	@"ET_EXEC"


//--------------------- .note.nv.tkinfo           --------------------------
	.section	.note.nv.tkinfo,"",@"SHT_NOTE"
	.sectionflags	@"SHF_NOTE_NV_TKINFO"
	.tkinfo
        /*0018*/ 	.word	0x00000002
        /*0030*/ 	.string	""
        /*0030*/ 	.string	"ptxas"
        /*0030*/ 	.string	"Cuda compilation tools, release 13.0, V13.0.88"
        /*0030*/ 	.string	"Build cuda_13.0.r13.0/compiler.36424714_0"
        /*0030*/ 	.string	"-arch sm_100 -m 64 "



//--------------------- .note.nv.cuinfo           --------------------------
	.section	.note.nv.cuinfo,"",@"SHT_NOTE"
	.sectionflags	@"SHF_NOTE_NV_CUINFO"
        /*0018*/ 	.short	0x0002
        /*001a*/ 	.short	0x0064
        /*001c*/ 	.short	0x0082
	.zero		2


//--------------------- .nv.info                  --------------------------
	.section	.nv.info,"",@"SHT_CUDA_INFO"
	.align	4


	//----- nvinfo : EIATTR_REGCOUNT
	.align		4
        /*0000*/ 	.byte	0x04, 0x2f
        /*0002*/ 	.short	(.L_1 - .L_0)
	.align		4
.L_0:
        /*0004*/ 	.word	index@(_Z16saxpy_monolithicifPfS_)
        /*0008*/ 	.word	0x0000000a


	//----- nvinfo : EIATTR_FRAME_SIZE
	.align		4
.L_1:
        /*000c*/ 	.byte	0x04, 0x11
        /*000e*/ 	.short	(.L_3 - .L_2)
	.align		4
.L_2:
        /*0010*/ 	.word	index@(_Z16saxpy_monolithicifPfS_)
        /*0014*/ 	.word	0x00000000


	//----- nvinfo : EIATTR_REGCOUNT
	.align		4
.L_3:
        /*0018*/ 	.byte	0x04, 0x2f
        /*001a*/ 	.short	(.L_5 - .L_4)
	.align		4
.L_4:
        /*001c*/ 	.word	index@(_Z17saxpy_grid_strideifPfS_)
        /*0020*/ 	.word	0x00000010


	//----- nvinfo : EIATTR_FRAME_SIZE
	.align		4
.L_5:
        /*0024*/ 	.byte	0x04, 0x11
        /*0026*/ 	.short	(.L_7 - .L_6)
	.align		4
.L_6:
        /*0028*/ 	.word	index@(_Z17saxpy_grid_strideifPfS_)
        /*002c*/ 	.word	0x00000000


	//----- nvinfo : EIATTR_MIN_STACK_SIZE
	.align		4
.L_7:
        /*0030*/ 	.byte	0x04, 0x12
        /*0032*/ 	.short	(.L_9 - .L_8)
	.align		4
.L_8:
        /*0034*/ 	.word	index@(_Z17saxpy_grid_strideifPfS_)
        /*0038*/ 	.word	0x00000000


	//----- nvinfo : EIATTR_MIN_STACK_SIZE
	.align		4
.L_9:
        /*003c*/ 	.byte	0x04, 0x12
        /*003e*/ 	.short	(.L_11 - .L_10)
	.align		4
.L_10:
        /*0040*/ 	.word	index@(_Z16saxpy_monolithicifPfS_)
        /*0044*/ 	.word	0x00000000
.L_11:


//--------------------- .nv.compat                --------------------------
	.section	.nv.compat,"",@"SHT_CUDA_COMPAT_INFO"
	.align	4
        /*0000*/ 	.byte	0x02, 0x09, 0x00, 0x00, 0x02, 0x02, 0x01, 0x00, 0x02, 0x05, 0x05, 0x00, 0x03, 0x07, 0x01, 0x01
        /*0010*/ 	.byte	0x02, 0x03, 0x00, 0x00, 0x02, 0x06, 0x01, 0x00, 0x04, 0x0b, 0x08, 0x00, 0x09, 0x00, 0x00, 0x00
        /*0020*/ 	.byte	0x00, 0x00, 0x00, 0x00


//--------------------- .nv.info._Z17saxpy_grid_strideifPfS_ --------------------------
	.section	.nv.info._Z17saxpy_grid_strideifPfS_,"",@"SHT_CUDA_INFO"
	.sectionflags	@""
	.align	4


	//----- nvinfo : EIATTR_CUDA_API_VERSION
	.align		4
        /*0000*/ 	.byte	0x04, 0x37
        /*0002*/ 	.short	(.L_13 - .L_12)
.L_12:
        /*0004*/ 	.word	0x00000082


	//----- nvinfo : EIATTR_KPARAM_INFO
	.align		4
.L_13:
        /*0008*/ 	.byte	0x04, 0x17
        /*000a*/ 	.short	(.L_15 - .L_14)
.L_14:
        /*000c*/ 	.word	0x00000000
        /*0010*/ 	.short	0x0003
        /*0012*/ 	.short	0x0010
        /*0014*/ 	.byte	0x00, 0xf5, 0x21, 0x00


	//----- nvinfo : EIATTR_KPARAM_INFO
	.align		4
.L_15:
        /*0018*/ 	.byte	0x04, 0x17
        /*001a*/ 	.short	(.L_17 - .L_16)
.L_16:
        /*001c*/ 	.word	0x00000000
        /*0020*/ 	.short	0x0002
        /*0022*/ 	.short	0x0008
        /*0024*/ 	.byte	0x00, 0xf5, 0x21, 0x00


	//----- nvinfo : EIATTR_KPARAM_INFO
	.align		4
.L_17:
        /*0028*/ 	.byte	0x04, 0x17
        /*002a*/ 	.short	(.L_19 - .L_18)
.L_18:
        /*002c*/ 	.word	0x00000000
        /*0030*/ 	.short	0x0001
        /*0032*/ 	.short	0x0004
        /*0034*/ 	.byte	0x00, 0xf0, 0x11, 0x00


	//----- nvinfo : EIATTR_KPARAM_INFO
	.align		4
.L_19:
        /*0038*/ 	.byte	0x04, 0x17
        /*003a*/ 	.short	(.L_21 - .L_20)
.L_20:
        /*003c*/ 	.word	0x00000000
        /*0040*/ 	.short	0x0000
        /*0042*/ 	.short	0x0000
        /*0044*/ 	.byte	0x00, 0xf0, 0x11, 0x00


	//----- nvinfo : EIATTR_SPARSE_MMA_MASK
	.align		4
.L_21:
        /*0048*/ 	.byte	0x03, 0x50
        /*004a*/ 	.short	0x0000


	//----- nvinfo : EIATTR_MAXREG_COUNT
	.align		4
        /*004c*/ 	.byte	0x03, 0x1b
        /*004e*/ 	.short	0x00ff


	//----- nvinfo : EIATTR_MERCURY_ISA_VERSION
	.align		4
        /*0050*/ 	.byte	0x03, 0x5f
        /*0052*/ 	.short	0x0101


	//----- nvinfo : EIATTR_VRC_CTA_INIT_COUNT
	.align		4
        /*0054*/ 	.byte	0x02, 0x4a
	.zero		1
	.zero		1


	//----- nvinfo : EIATTR_EXIT_INSTR_OFFSETS
	.align		4
        /*0058*/ 	.byte	0x04, 0x1c
        /*005a*/ 	.short	(.L_23 - .L_22)


	//   ....[0]....
.L_22:
        /*005c*/ 	.word	0x00000070


	//   ....[1]....
        /*0060*/ 	.word	0x00000170


	//----- nvinfo : EIATTR_CRS_STACK_SIZE
	.align		4
.L_23:
        /*0064*/ 	.byte	0x04, 0x1e
        /*0066*/ 	.short	(.L_25 - .L_24)
.L_24:
        /*0068*/ 	.word	0x00000000


	//----- nvinfo : EIATTR_CBANK_PARAM_SIZE
	.align		4
.L_25:
        /*006c*/ 	.byte	0x03, 0x19
        /*006e*/ 	.short	0x0018


	//----- nvinfo : EIATTR_PARAM_CBANK
	.align		4
        /*0070*/ 	.byte	0x04, 0x0a
        /*0072*/ 	.short	(.L_27 - .L_26)
	.align		4
.L_26:
        /*0074*/ 	.word	index@(.nv.constant0._Z17saxpy_grid_strideifPfS_)
        /*0078*/ 	.short	0x0380
        /*007a*/ 	.short	0x0018


	//----- nvinfo : EIATTR_SW_WAR
	.align		4
.L_27:
        /*007c*/ 	.byte	0x04, 0x36
        /*007e*/ 	.short	(.L_29 - .L_28)
.L_28:
        /*0080*/ 	.word	0x00000008
.L_29:


//--------------------- .nv.info._Z16saxpy_monolithicifPfS_ --------------------------
	.section	.nv.info._Z16saxpy_monolithicifPfS_,"",@"SHT_CUDA_INFO"
	.sectionflags	@""
	.align	4


	//----- nvinfo : EIATTR_CUDA_API_VERSION
	.align		4
        /*0000*/ 	.byte	0x04, 0x37
        /*0002*/ 	.short	(.L_31 - .L_30)
.L_30:
        /*0004*/ 	.word	0x00000082


	//----- nvinfo : EIATTR_KPARAM_INFO
	.align		4
.L_31:
        /*0008*/ 	.byte	0x04, 0x17
        /*000a*/ 	.short	(.L_33 - .L_32)
.L_32:
        /*000c*/ 	.word	0x00000000
        /*0010*/ 	.short	0x0003
        /*0012*/ 	.short	0x0010
        /*0014*/ 	.byte	0x00, 0xf5, 0x21, 0x00


	//----- nvinfo : EIATTR_KPARAM_INFO
	.align		4
.L_33:
        /*0018*/ 	.byte	0x04, 0x17
        /*001a*/ 	.short	(.L_35 - .L_34)
.L_34:
        /*001c*/ 	.word	0x00000000
        /*0020*/ 	.short	0x0002
        /*0022*/ 	.short	0x0008
        /*0024*/ 	.byte	0x00, 0xf5, 0x21, 0x00


	//----- nvinfo : EIATTR_KPARAM_INFO
	.align		4
.L_35:
        /*0028*/ 	.byte	0x04, 0x17
        /*002a*/ 	.short	(.L_37 - .L_36)
.L_36:
        /*002c*/ 	.word	0x00000000
        /*0030*/ 	.short	0x0001
        /*0032*/ 	.short	0x0004
        /*0034*/ 	.byte	0x00, 0xf0, 0x11, 0x00


	//----- nvinfo : EIATTR_KPARAM_INFO
	.align		4
.L_37:
        /*0038*/ 	.byte	0x04, 0x17
        /*003a*/ 	.short	(.L_39 - .L_38)
.L_38:
        /*003c*/ 	.word	0x00000000
        /*0040*/ 	.short	0x0000
        /*0042*/ 	.short	0x0000
        /*0044*/ 	.byte	0x00, 0xf0, 0x11, 0x00


	//----- nvinfo : EIATTR_SPARSE_MMA_MASK
	.align		4
.L_39:
        /*0048*/ 	.byte	0x03, 0x50
        /*004a*/ 	.short	0x0000


	//----- nvinfo : EIATTR_MAXREG_COUNT
	.align		4
        /*004c*/ 	.byte	0x03, 0x1b
        /*004e*/ 	.short	0x00ff


	//----- nvinfo : EIATTR_MERCURY_ISA_VERSION
	.align		4
        /*0050*/ 	.byte	0x03, 0x5f
        /*0052*/ 	.short	0x0101


	//----- nvinfo : EIATTR_VRC_CTA_INIT_COUNT
	.align		4
        /*0054*/ 	.byte	0x02, 0x4a
	.zero		1
	.zero		1


	//----- nvinfo : EIATTR_EXIT_INSTR_OFFSETS
	.align		4
        /*0058*/ 	.byte	0x04, 0x1c
        /*005a*/ 	.short	(.L_41 - .L_40)


	//   ....[0]....
.L_40:
        /*005c*/ 	.word	0x00000070


	//   ....[1]....
        /*0060*/ 	.word	0x00000120


	//----- nvinfo : EIATTR_CBANK_PARAM_SIZE
	.align		4
.L_41:
        /*0064*/ 	.byte	0x03, 0x19
        /*0066*/ 	.short	0x0018


	//----- nvinfo : EIATTR_PARAM_CBANK
	.align		4
        /*0068*/ 	.byte	0x04, 0x0a
        /*006a*/ 	.short	(.L_43 - .L_42)
	.align		4
.L_42:
        /*006c*/ 	.word	index@(.nv.constant0._Z16saxpy_monolithicifPfS_)
        /*0070*/ 	.short	0x0380
        /*0072*/ 	.short	0x0018


	//----- nvinfo : EIATTR_SW_WAR
	.align		4
.L_43:
        /*0074*/ 	.byte	0x04, 0x36
        /*0076*/ 	.short	(.L_45 - .L_44)
.L_44:
        /*0078*/ 	.word	0x00000008
.L_45:


//--------------------- .nv.callgraph             --------------------------
	.section	.nv.callgraph,"",@"SHT_CUDA_CALLGRAPH"
	.align	4
	.sectionentsize	8
	.align		4
        /*0000*/ 	.word	0x00000000
	.align		4
        /*0004*/ 	.word	0xffffffff
	.align		4
        /*0008*/ 	.word	0x00000000
	.align		4
        /*000c*/ 	.word	0xfffffffe
	.align		4
        /*0010*/ 	.word	0x00000000
	.align		4
        /*0014*/ 	.word	0xfffffffd
	.align		4
        /*0018*/ 	.word	0x00000000
	.align		4
        /*001c*/ 	.word	0xfffffffc


//--------------------- .text._Z17saxpy_grid_strideifPfS_ --------------------------
	.section	.text._Z17saxpy_grid_strideifPfS_,"ax",@progbits
	.align	128
        .global         _Z17saxpy_grid_strideifPfS_
        .type           _Z17saxpy_grid_strideifPfS_,@function
        .size           _Z17saxpy_grid_strideifPfS_,(.L_x_3 - _Z17saxpy_grid_strideifPfS_)
        .other          _Z17saxpy_grid_strideifPfS_,@"STO_CUDA_ENTRY STV_DEFAULT"
_Z17saxpy_grid_strideifPfS_:
.text._Z17saxpy_grid_strideifPfS_:
[----:B------:R-:W-:Y:S01]  /*0000*/  LDC R1, c[0x0][0x37c] ;  /* 0x0000df00ff017b82 */ /* 0x000fe20000000800 */
[----:B------:R-:W0:Y:S07]  /*0010*/  S2R R0, SR_TID.X ;  /* 0x0000000000007919 */ /* 0x000e2e0000002100 */
[----:B------:R-:W0:Y:S01]  /*0020*/  S2UR UR4, SR_CTAID.X ;  /* 0x00000000000479c3 */ /* 0x000e220000002500 */
[----:B------:R-:W1:Y:S07]  /*0030*/  LDCU UR5, c[0x0][0x380] ;  /* 0x00007000ff0577ac */ /* 0x000e6e0008000800 */
[----:B------:R-:W0:Y:S02]  /*0040*/  LDC R11, c[0x0][0x360] ;  /* 0x0000d800ff0b7b82 */ /* 0x000e240000000800 */
[----:B0-----:R-:W-:-:S05]  /*0050*/  IMAD R0, R11, UR4, R0 ;  /* 0x000000040b007c24 */ /* 0x001fca000f8e0200 */
[----:B-1----:R-:W-:-:S13]  /*0060*/  ISETP.GE.AND P0, PT, R0, UR5, PT ;  /* 0x0000000500007c0c */ /* 0x002fda000bf06270 */
[----:B------:R-:W-:Y:S05]  /*0070*/  @P0 EXIT ;  /* 0x000000000000094d */ /* 0x000fea0003800000 */
[----:B------:R-:W0:Y:S01]  /*0080*/  LDC.64 R6, c[0x0][0x388] ;  /* 0x0000e200ff067b82 */ /* 0x000e220000000a00 */
[----:B------:R-:W1:Y:S01]  /*0090*/  LDCU UR4, c[0x0][0x370] ;  /* 0x00006e00ff0477ac */ /* 0x000e620008000800 */
[----:B------:R-:W2:Y:S06]  /*00a0*/  LDCU.64 UR6, c[0x0][0x358] ;  /* 0x00006b00ff0677ac */ /* 0x000eac0008000a00 */
[----:B------:R-:W3:Y:S01]  /*00b0*/  LDC.64 R8, c[0x0][0x390] ;  /* 0x0000e400ff087b82 */ /* 0x000ee20000000a00 */
[----:B------:R-:W4:Y:S01]  /*00c0*/  LDCU UR8, c[0x0][0x384] ;  /* 0x00007080ff0877ac */ /* 0x000f220008000800 */
[----:B-1----:R-:W-:-:S07]  /*00d0*/  IMAD R11, R11, UR4, RZ ;  /* 0x000000040b0b7c24 */ /* 0x002fce000f8e02ff */
.L_x_0:
[----:B0-----:R-:W-:-:S04]  /*00e0*/  IMAD.WIDE R2, R0, 0x4, R6 ;  /* 0x0000000400027825 */ /* 0x001fc800078e0206 */
[----:B-1-3--:R-:W-:Y:S02]  /*00f0*/  IMAD.WIDE R4, R0, 0x4, R8 ;  /* 0x0000000400047825 */ /* 0x00afe400078e0208 */
[----:B--2---:R-:W4:Y:S04]  /*0100*/  LDG.E R2, desc[UR6][R2.64] ;  /* 0x0000000602027981 */ /* 0x004f28000c1e1900 */
[----:B------:R-:W4:Y:S01]  /*0110*/  LDG.E R13, desc[UR6][R4.64] ;  /* 0x00000006040d7981 */ /* 0x000f22000c1e1900 */
[----:B------:R-:W-:-:S04]  /*0120*/  IADD3 R0, PT, PT, R11, R0, RZ ;  /* 0x000000000b007210 */ /* 0x000fc80007ffe0ff */
[----:B------:R-:W-:Y:S01]  /*0130*/  ISETP.GE.AND P0, PT, R0, UR5, PT ;  /* 0x0000000500007c0c */ /* 0x000fe2000bf06270 */
[----:B----4-:R-:W-:-:S05]  /*0140*/  FFMA R13, R2, UR8, R13 ;  /* 0x00000008020d7c23 */ /* 0x010fca000800000d */
[----:B------:R1:W-:Y:S07]  /*0150*/  STG.E desc[UR6][R4.64], R13 ;  /* 0x0000000d04007986 */ /* 0x0003ee000c101906 */
[----:B------:R-:W-:Y:S05]  /*0160*/  @!P0 BRA `(.L_x_0) ;  /* 0xfffffffc00dc8947 */ /* 0x000fea000383ffff */
[----:B------:R-:W-:Y:S05]  /*0170*/  EXIT ;  /* 0x000000000000794d */ /* 0x000fea0003800000 */
.L_x_1:
[----:B------:R-:W-:-:S00]  /*0180*/  BRA `(.L_x_1) ;  /* 0xfffffffc00fc7947 */ /* 0x000fc0000383ffff */
[----:B------:R-:W-:-:S00]  /*0190*/  NOP ;  /* 0x0000000000007918 */ /* 0x000fc00000000000 */
        /* <DEDUP_REMOVED lines=14> */
.L_x_3:


//--------------------- .text._Z16saxpy_monolithicifPfS_ --------------------------
	.section	.text._Z16saxpy_monolithicifPfS_,"ax",@progbits
	.align	128
        .global         _Z16saxpy_monolithicifPfS_
        .type           _Z16saxpy_monolithicifPfS_,@function
        .size           _Z16saxpy_monolithicifPfS_,(.L_x_4 - _Z16saxpy_monolithicifPfS_)
        .other          _Z16saxpy_monolithicifPfS_,@"STO_CUDA_ENTRY STV_DEFAULT"
_Z16saxpy_monolithicifPfS_:
.text._Z16saxpy_monolithicifPfS_:
        /* <DEDUP_REMOVED lines=9> */
[----:B------:R-:W1:Y:S01]  /*0090*/  LDCU.64 UR4, c[0x0][0x358] ;  /* 0x00006b00ff0477ac */ /* 0x000e620008000a00 */
[----:B------:R-:W2:Y:S06]  /*00a0*/  LDCU UR6, c[0x0][0x384] ;  /* 0x00007080ff0677ac */ /* 0x000eac0008000800 */
[----:B------:R-:W3:Y:S01]  /*00b0*/  LDC.64 R4, c[0x0][0x390] ;  /* 0x0000e400ff047b82 */ /* 0x000ee20000000a00 */
[----:B0-----:R-:W-:-:S06]  /*00c0*/  IMAD.WIDE R2, R7, 0x4, R2 ;  /* 0x0000000407027825 */ /* 0x001fcc00078e0202 */
[----:B-1----:R-:W2:Y:S01]  /*00d0*/  LDG.E R2, desc[UR4][R2.64] ;  /* 0x0000000402027981 */ /* 0x002ea2000c1e1900 */
[----:B---3--:R-:W-:-:S05]  /*00e0*/  IMAD.WIDE R4, R7, 0x4, R4 ;  /* 0x0000000407047825 */ /* 0x008fca00078e0204 */
[----:B------:R-:W2:Y:S02]  /*00f0*/  LDG.E R7, desc[UR4][R4.64] ;  /* 0x0000000404077981 */ /* 0x000ea4000c1e1900 */
[----:B--2---:R-:W-:-:S05]  /*0100*/  FFMA R7, R2, UR6, R7 ;  /* 0x0000000602077c23 */ /* 0x004fca0008000007 */
[----:B------:R-:W-:Y:S01]  /*0110*/  STG.E desc[UR4][R4.64], R7 ;  /* 0x0000000704007986 */ /* 0x000fe2000c101904 */
[----:B------:R-:W-:Y:S05]  /*0120*/  EXIT ;  /* 0x000000000000794d */ /* 0x000fea0003800000 */
.L_x_2:
        /* <DEDUP_REMOVED lines=13> */
.L_x_4:


//--------------------- .nv.shared.reserved.0     --------------------------
	.section	.nv.shared.reserved.0,"aw",@nobits
	.weak		__nv_reservedSMEM_offset_0_alias
	.size		__nv_reservedSMEM_offset_0_alias, 0, 64
	.other		__nv_reservedSMEM_offset_0_alias,@"STO_CUDA_RESERVED_SHARED STV_DEFAULT"
__nv_reservedSMEM_offset_0_alias:
	.zero		0
	.zero		64


//--------------------- .nv.constant0._Z17saxpy_grid_strideifPfS_ --------------------------
	.section	.nv.constant0._Z17saxpy_grid_strideifPfS_,"a",@progbits
	.sectionflags	@""
	.align	4
.nv.constant0._Z17saxpy_grid_strideifPfS_:
	.zero		920


//--------------------- .nv.constant0._Z16saxpy_monolithicifPfS_ --------------------------
	.section	.nv.constant0._Z16saxpy_monolithicifPfS_,"a",@progbits
	.sectionflags	@""
	.align	4
.nv.constant0._Z16saxpy_monolithicifPfS_:
	.zero		920


//--------------------- SYMBOLS --------------------------

	.type		.nv.reservedSmem.offset0,@object
	.size		.nv.reservedSmem.offset0,0x4
